//
// Generated by NVIDIA NVVM Compiler
//
// Compiler Build ID: CL-36424714
// Cuda compilation tools, release 13.0, V13.0.88
// Based on NVVM 20.0.0
//

.version 9.0
.target sm_100
.address_size 64

	// .globl	_Z13AverageFinderPiS_Pdiiiiiii
.extern .func  (.param .b32 func_retval0) vprintf
(
	.param .b64 vprintf_param_0,
	.param .b64 vprintf_param_1
)
;
.global .align 1 .b8 $str[54] = {116, 111, 112, 109, 111, 115, 116, 58, 37, 102, 44, 32, 98, 111, 116, 116, 111, 109, 109, 111, 115, 116, 58, 37, 102, 44, 32, 108, 101, 102, 116, 109, 111, 115, 116, 58, 37, 102, 44, 32, 114, 105, 103, 104, 116, 109, 111, 115, 116, 58, 37, 102, 10};

.visible .entry _Z13AverageFinderPiS_Pdiiiiiii(
	.param .u64 .ptr .align 1 _Z13AverageFinderPiS_Pdiiiiiii_param_0,
	.param .u64 .ptr .align 1 _Z13AverageFinderPiS_Pdiiiiiii_param_1,
	.param .u64 .ptr .align 1 _Z13AverageFinderPiS_Pdiiiiiii_param_2,
	.param .u32 _Z13AverageFinderPiS_Pdiiiiiii_param_3,
	.param .u32 _Z13AverageFinderPiS_Pdiiiiiii_param_4,
	.param .u32 _Z13AverageFinderPiS_Pdiiiiiii_param_5,
	.param .u32 _Z13AverageFinderPiS_Pdiiiiiii_param_6,
	.param .u32 _Z13AverageFinderPiS_Pdiiiiiii_param_7,
	.param .u32 _Z13AverageFinderPiS_Pdiiiiiii_param_8,
	.param .u32 _Z13AverageFinderPiS_Pdiiiiiii_param_9
)
{
	.local .align 16 .b8 	__local_depot0[32];
	.reg .b64 	%SP;
	.reg .b64 	%SPL;
	.reg .pred 	%p<9>;
	.reg .b32 	%r<15>;
	.reg .b64 	%rd<10>;
	.reg .b64 	%fd<36>;

	mov.u64 	%SPL, __local_depot0;
	cvta.local.u64 	%SP, %SPL;
	ld.param.u64 	%rd1, [_Z13AverageFinderPiS_Pdiiiiiii_param_2];
	ld.param.u32 	%r2, [_Z13AverageFinderPiS_Pdiiiiiii_param_3];
	ld.param.u32 	%r3, [_Z13AverageFinderPiS_Pdiiiiiii_param_4];
	ld.param.u32 	%r4, [_Z13AverageFinderPiS_Pdiiiiiii_param_5];
	ld.param.u32 	%r5, [_Z13AverageFinderPiS_Pdiiiiiii_param_6];
	ld.param.u32 	%r6, [_Z13AverageFinderPiS_Pdiiiiiii_param_9];
	mov.u32 	%r7, %ctaid.x;
	mov.u32 	%r8, %ntid.x;
	mov.u32 	%r9, %tid.x;
	mad.lo.s32 	%r1, %r7, %r8, %r9;
	div.s32 	%r10, %r1, %r3;
	cvt.rn.f64.s32 	%fd32, %r10;
	mul.lo.s32 	%r11, %r10, %r3;
	sub.s32 	%r12, %r1, %r11;
	cvt.rn.f64.s32 	%fd35, %r12;
	setp.eq.s32 	%p1, %r6, -1;
	@%p1 bra 	$L__BB0_5;
	setp.eq.s32 	%p2, %r6, 0;
	@%p2 bra 	$L__BB0_4;
	setp.ne.s32 	%p3, %r6, 1;
	@%p3 bra 	$L__BB0_6;
	cvt.rn.f64.s32 	%fd23, %r4;
	div.rn.f64 	%fd24, %fd23, 0d3FF6A09E60000000;
	sub.f64 	%fd3, %fd32, %fd24;
	cvt.rn.f64.s32 	%fd25, %r5;
	div.rn.f64 	%fd26, %fd25, 0d3FF6A09E60000000;
	add.f64 	%fd33, %fd26, %fd32;
	add.f64 	%fd27, %fd26, %fd35;
	add.f64 	%fd34, %fd24, %fd27;
	mov.f64 	%fd32, %fd3;
	bra.uni 	$L__BB0_6;
$L__BB0_4:
	cvt.rn.f64.s32 	%fd21, %r5;
	add.f64 	%fd33, %fd21, %fd32;
	cvt.rn.f64.s32 	%fd22, %r4;
	add.f64 	%fd34, %fd22, %fd35;
	bra.uni 	$L__BB0_6;
$L__BB0_5:
	cvt.rn.f64.s32 	%fd16, %r5;
	div.rn.f64 	%fd17, %fd16, 0d3FF6A09E60000000;
	add.f64 	%fd18, %fd17, %fd32;
	cvt.rn.f64.s32 	%fd19, %r4;
	div.rn.f64 	%fd20, %fd19, 0d3FF6A09E60000000;
	add.f64 	%fd33, %fd20, %fd18;
	add.f64 	%fd34, %fd20, %fd35;
	sub.f64 	%fd35, %fd35, %fd17;
$L__BB0_6:
	add.u64 	%rd2, %SP, 0;
	add.u64 	%rd3, %SPL, 0;
	st.local.v2.f64 	[%rd3], {%fd34, %fd35};
	st.local.v2.f64 	[%rd3+16], {%fd32, %fd33};
	mov.u64 	%rd4, $str;
	cvta.global.u64 	%rd5, %rd4;
	{ // callseq 0, 0
	.param .b64 param0;
	st.param.b64 	[param0], %rd5;
	.param .b64 param1;
	st.param.b64 	[param1], %rd2;
	.param .b32 retval0;
	call.uni (retval0), 
	vprintf, 
	(
	param0, 
	param1
	);
	ld.param.b32 	%r13, [retval0];
	} // callseq 0
	cvt.rn.f64.s32 	%fd28, %r2;
	setp.ltu.f64 	%p4, %fd34, %fd28;
	min.f64 	%fd29, %fd35, %fd32;
	setp.geu.f64 	%p5, %fd29, 0d0000000000000000;
	cvt.rn.f64.s32 	%fd30, %r3;
	setp.ltu.f64 	%p6, %fd33, %fd30;
	and.pred  	%p7, %p4, %p6;
	and.pred  	%p8, %p7, %p5;
	@%p8 bra 	$L__BB0_8;
	cvta.to.global.u64 	%rd6, %rd1;
	mul.wide.s32 	%rd7, %r1, 8;
	add.s64 	%rd8, %rd6, %rd7;
	mov.b64 	%rd9, -4616189618054758400;
	st.global.u64 	[%rd8], %rd9;
$L__BB0_8:
	ret;

}


// ===== COMPILED SASS (sm_100) =====

	.target	sm_100

	.elftype	@"ET_EXEC"


//--------------------- .note.nv.tkinfo           --------------------------
	.section	.note.nv.tkinfo,"",@"SHT_NOTE"
	.sectionflags	@"SHF_NOTE_NV_TKINFO"
	.tkinfo
        /*0018*/ 	.word	0x00000002
        /*0030*/ 	.string	""
        /*0030*/ 	.string	"ptxas"
        /*0030*/ 	.string	"Cuda compilation tools, release 13.0, V13.0.88"
        /*0030*/ 	.string	"Build cuda_13.0.r13.0/compiler.36424714_0"
        /*0030*/ 	.string	"-arch sm_100 -m 64 "



//--------------------- .note.nv.cuinfo           --------------------------
	.section	.note.nv.cuinfo,"",@"SHT_NOTE"
	.sectionflags	@"SHF_NOTE_NV_CUINFO"
        /*0018*/ 	.short	0x0002
        /*001a*/ 	.short	0x0064
        /*001c*/ 	.short	0x0082
	.zero		2


//--------------------- .nv.info                  --------------------------
	.section	.nv.info,"",@"SHT_CUDA_INFO"
	.align	4


	//----- nvinfo : EIATTR_REGCOUNT
	.align		4
        /*0000*/ 	.byte	0x04, 0x2f
        /*0002*/ 	.short	(.L_2 - .L_1)
	.align		4
.L_1:
        /*0004*/ 	.word	index@(_Z13AverageFinderPiS_Pdiiiiiii)
        /*0008*/ 	.word	0x00000023


	//----- nvinfo : EIATTR_FRAME_SIZE
	.align		4
.L_2:
        /*000c*/ 	.byte	0x04, 0x11
        /*000e*/ 	.short	(.L_4 - .L_3)
	.align		4
.L_3:
        /*0010*/ 	.word	index@($__internal_0_$__cuda_sm20_div_rn_f64_full)
        /*0014*/ 	.word	0x00000020


	//----- nvinfo : EIATTR_FRAME_SIZE
	.align		4
.L_4:
        /*0018*/ 	.byte	0x04, 0x11
        /*001a*/ 	.short	(.L_6 - .L_5)
	.align		4
.L_5:
        /*001c*/ 	.word	index@(_Z13AverageFinderPiS_Pdiiiiiii)
        /*0020*/ 	.word	0x00000020


	//----- nvinfo : EIATTR_MIN_STACK_SIZE
	.align		4
.L_6:
        /*0024*/ 	.byte	0x04, 0x12
        /*0026*/ 	.short	(.L_8 - .L_7)
	.align		4
.L_7:
        /*0028*/ 	.word	index@(_Z13AverageFinderPiS_Pdiiiiiii)
        /*002c*/ 	.word	0x00000020
.L_8:


//--------------------- .nv.compat                --------------------------
	.section	.nv.compat,"",@"SHT_CUDA_COMPAT_INFO"
	.align	4
        /*0000*/ 	.byte	0x02, 0x09, 0x00, 0x00, 0x02, 0x02, 0x01, 0x00, 0x02, 0x05, 0x05, 0x00, 0x03, 0x07, 0x01, 0x01
        /*0010*/ 	.byte	0x02, 0x03, 0x00, 0x00, 0x02, 0x06, 0x01, 0x00, 0x04, 0x0b, 0x08, 0x00, 0x01, 0x00, 0x00, 0x00
        /*0020*/ 	.byte	0x00, 0x00, 0x00, 0x00


//--------------------- .nv.info._Z13AverageFinderPiS_Pdiiiiiii --------------------------
	.section	.nv.info._Z13AverageFinderPiS_Pdiiiiiii,"",@"SHT_CUDA_INFO"
	.sectionflags	@""
	.align	4


	//----- nvinfo : EIATTR_CUDA_API_VERSION
	.align		4
        /*0000*/ 	.byte	0x04, 0x37
        /*0002*/ 	.short	(.L_10 - .L_9)
.L_9:
        /*0004*/ 	.word	0x00000082


	//----- nvinfo : EIATTR_KPARAM_INFO
	.align		4
.L_10:
        /*0008*/ 	.byte	0x04, 0x17
        /*000a*/ 	.short	(.L_12 - .L_11)
.L_11:
        /*000c*/ 	.word	0x00000000
        /*0010*/ 	.short	0x0009
        /*0012*/ 	.short	0x0030
        /*0014*/ 	.byte	0x00, 0xf0, 0x11, 0x00


	//----- nvinfo : EIATTR_KPARAM_INFO
	.align		4
.L_12:
        /*0018*/ 	.byte	0x04, 0x17
        /*001a*/ 	.short	(.L_14 - .L_13)
.L_13:
        /*001c*/ 	.word	0x00000000
        /*0020*/ 	.short	0x0008
        /*0022*/ 	.short	0x002c
        /*0024*/ 	.byte	0x00, 0xf0, 0x11, 0x00


	//----- nvinfo : EIATTR_KPARAM_INFO
	.align		4
.L_14:
        /*0028*/ 	.byte	0x04, 0x17
        /*002a*/ 	.short	(.L_16 - .L_15)
.L_15:
        /*002c*/ 	.word	0x00000000
        /*0030*/ 	.short	0x0007
        /*0032*/ 	.short	0x0028
        /*0034*/ 	.byte	0x00, 0xf0, 0x11, 0x00


	//----- nvinfo : EIATTR_KPARAM_INFO
	.align		4
.L_16:
        /*0038*/ 	.byte	0x04, 0x17
        /*003a*/ 	.short	(.L_18 - .L_17)
.L_17:
        /*003c*/ 	.word	0x00000000
        /*0040*/ 	.short	0x0006
        /*0042*/ 	.short	0x0024
        /*0044*/ 	.byte	0x00, 0xf0, 0x11, 0x00


	//----- nvinfo : EIATTR_KPARAM_INFO
	.align		4
.L_18:
        /*0048*/ 	.byte	0x04, 0x17
        /*004a*/ 	.short	(.L_20 - .L_19)
.L_19:
        /*004c*/ 	.word	0x00000000
        /*0050*/ 	.short	0x0005
        /*0052*/ 	.short	0x0020
        /*0054*/ 	.byte	0x00, 0xf0, 0x11, 0x00


	//----- nvinfo : EIATTR_KPARAM_INFO
	.align		4
.L_20:
        /*0058*/ 	.byte	0x04, 0x17
        /*005a*/ 	.short	(.L_22 - .L_21)
.L_21:
        /*005c*/ 	.word	0x00000000
        /*0060*/ 	.short	0x0004
        /*0062*/ 	.short	0x001c
        /*0064*/ 	.byte	0x00, 0xf0, 0x11, 0x00


	//----- nvinfo : EIATTR_KPARAM_INFO
	.align		4
.L_22:
        /*0068*/ 	.byte	0x04, 0x17
        /*006a*/ 	.short	(.L_24 - .L_23)
.L_23:
        /*006c*/ 	.word	0x00000000
        /*0070*/ 	.short	0x0003
        /*0072*/ 	.short	0x0018
        /*0074*/ 	.byte	0x00, 0xf0, 0x11, 0x00


	//----- nvinfo : EIATTR_KPARAM_INFO
	.align		4
.L_24:
        /*0078*/ 	.byte	0x04, 0x17
        /*007a*/ 	.short	(.L_26 - .L_25)
.L_25:
        /*007c*/ 	.word	0x00000000
        /*0080*/ 	.short	0x0002
        /*0082*/ 	.short	0x0010
        /*0084*/ 	.byte	0x00, 0xf5, 0x21, 0x00


	//----- nvinfo : EIATTR_KPARAM_INFO
	.align		4
.L_26:
        /*0088*/ 	.byte	0x04, 0x17
        /*008a*/ 	.short	(.L_28 - .L_27)
.L_27:
        /*008c*/ 	.word	0x00000000
        /*0090*/ 	.short	0x0001
        /*0092*/ 	.short	0x0008
        /*0094*/ 	.byte	0x00, 0xf5, 0x21, 0x00


	//----- nvinfo : EIATTR_KPARAM_INFO
	.align		4
.L_28:
        /*0098*/ 	.byte	0x04, 0x17
        /*009a*/ 	.short	(.L_30 - .L_29)
.L_29:
        /*009c*/ 	.word	0x00000000
        /*00a0*/ 	.short	0x0000
        /*00a2*/ 	.short	0x0000
        /*00a4*/ 	.byte	0x00, 0xf5, 0x21, 0x00


	//----- nvinfo : EIATTR_SPARSE_MMA_MASK
	.align		4
.L_30:
        /*00a8*/ 	.byte	0x03, 0x50
        /*00aa*/ 	.short	0x0000


	//----- nvinfo : EIATTR_MAXREG_COUNT
	.align		4
        /*00ac*/ 	.byte	0x03, 0x1b
        /*00ae*/ 	.short	0x00ff


	//----- nvinfo : EIATTR_EXTERNS
	.align		4
        /*00b0*/ 	.byte	0x04, 0x0f
        /*00b2*/ 	.short	(.L_32 - .L_31)


	//   ....[0]....
	.align		4
.L_31:
        /*00b4*/ 	.word	index@(vprintf)


	//----- nvinfo : EIATTR_MERCURY_ISA_VERSION
	.align		4
.L_32:
        /*00b8*/ 	.byte	0x03, 0x5f
        /*00ba*/ 	.short	0x0101


	//----- nvinfo : EIATTR_VRC_CTA_INIT_COUNT
	.align		4
        /*00bc*/ 	.byte	0x02, 0x4a
	.zero		1
	.zero		1


	//----- nvinfo : EIATTR_SYSCALL_OFFSETS
	.align		4
        /*00c0*/ 	.byte	0x04, 0x46
        /*00c2*/ 	.short	(.L_34 - .L_33)


	//   ....[0]....
.L_33:
        /*00c4*/ 	.word	0x00000a00


	//----- nvinfo : EIATTR_EXIT_INSTR_OFFSETS
	.align		4
.L_34:
        /*00c8*/ 	.byte	0x04, 0x1c
        /*00ca*/ 	.short	(.L_36 - .L_35)


	//   ....[0]....
.L_35:
        /*00cc*/ 	.word	0x00000af0


	//   ....[1]....
        /*00d0*/ 	.word	0x00000b70


	//----- nvinfo : EIATTR_CRS_STACK_SIZE
	.align		4
.L_36:
        /*00d4*/ 	.byte	0x04, 0x1e
        /*00d6*/ 	.short	(.L_38 - .L_37)
.L_37:
        /*00d8*/ 	.word	0x00000000


	//----- nvinfo : EIATTR_CBANK_PARAM_SIZE
	.align		4
.L_38:
        /*00dc*/ 	.byte	0x03, 0x19
        /*00de*/ 	.short	0x0034


	//----- nvinfo : EIATTR_PARAM_CBANK
	.align		4
        /*00e0*/ 	.byte	0x04, 0x0a
        /*00e2*/ 	.short	(.L_40 - .L_39)
	.align		4
.L_39:
        /*00e4*/ 	.word	index@(.nv.constant0._Z13AverageFinderPiS_Pdiiiiiii)
        /*00e8*/ 	.short	0x0380
        /*00ea*/ 	.short	0x0034


	//----- nvinfo : EIATTR_SW_WAR
	.align		4
.L_40:
        /*00ec*/ 	.byte	0x04, 0x36
        /*00ee*/ 	.short	(.L_42 - .L_41)
.L_41:
        /*00f0*/ 	.word	0x00000008
.L_42:


//--------------------- .nv.callgraph             --------------------------
	.section	.nv.callgraph,"",@"SHT_CUDA_CALLGRAPH"
	.align	4
	.sectionentsize	8
	.align		4
        /*0000*/ 	.word	0x00000000
	.align		4
        /*0004*/ 	.word	0xffffffff
	.align		4
        /*0008*/ 	.word	index@(_Z13AverageFinderPiS_Pdiiiiiii)
	.align		4
        /*000c*/ 	.word	index@(vprintf)
	.align		4
        /*0010*/ 	.word	0x00000000
	.align		4
        /*0014*/ 	.word	0xfffffffe
	.align		4
        /*0018*/ 	.word	0x00000000
	.align		4
        /*001c*/ 	.word	0xfffffffd
	.align		4
        /*0020*/ 	.word	0x00000000
	.align		4
        /*0024*/ 	.word	0xfffffffc


//--------------------- .nv.constant4             --------------------------
	.section	.nv.constant4,"a",@progbits
	.align	8
	.align		8
.nv.constant4:
        /*0000*/ 	.dword	vprintf
	.align		8
        /*0008*/ 	.dword	$str


//--------------------- .text._Z13AverageFinderPiS_Pdiiiiiii --------------------------
	.section	.text._Z13AverageFinderPiS_Pdiiiiiii,"ax",@progbits
	.align	128
        .global         _Z13AverageFinderPiS_Pdiiiiiii
        .type           _Z13AverageFinderPiS_Pdiiiiiii,@function
        .size           _Z13AverageFinderPiS_Pdiiiiiii,(.L_x_14 - _Z13AverageFinderPiS_Pdiiiiiii)
        .other          _Z13AverageFinderPiS_Pdiiiiiii,@"STO_CUDA_ENTRY STV_DEFAULT"
_Z13AverageFinderPiS_Pdiiiiiii:
.text._Z13AverageFinderPiS_Pdiiiiiii:
[----:B------:R-:W0:Y:S08]  /*0000*/  LDC R1, c[0x0][0x37c] ;  /* 0x0000df00ff017b82 */ /* 0x000e300000000800 */
[----:B------:R-:W1:Y:S01]  /*0010*/  LDC R9, c[0x0][0x39c] ;  /* 0x0000e700ff097b82 */ /* 0x000e620000000800 */
[----:B------:R-:W2:Y:S01]  /*0020*/  S2R R5, SR_TID.X ;  /* 0x0000000000057919 */ /* 0x000ea20000002100 */
[----:B------:R-:W3:Y:S01]  /*0030*/  LDCU UR5, c[0x0][0x2fc] ;  /* 0x00005f80ff0577ac */ /* 0x000ee20008000800 */
[----:B0-----:R-:W-:Y:S01]  /*0040*/  VIADD R1, R1, 0xffffffe0 ;  /* 0xffffffe001017836 */ /* 0x001fe20000000000 */
[----:B------:R-:W0:Y:S04]  /*0050*/  LDCU UR6, c[0x0][0x3b0] ;  /* 0x00007600ff0677ac */ /* 0x000e280008000800 */
[----:B------:R-:W2:Y:S08]  /*0060*/  S2UR UR4, SR_CTAID.X ;  /* 0x00000000000479c3 */ /* 0x000eb00000002500 */
[----:B------:R-:W2:Y:S01]  /*0070*/  LDC R22, c[0x0][0x360] ;  /* 0x0000d800ff167b82 */ /* 0x000ea20000000800 */
[----:B-1----:R-:W-:Y:S01]  /*0080*/  IABS R7, R9 ;  /* 0x0000000900077213 */ /* 0x002fe20000000000 */
[----:B0-----:R-:W-:-:S03]  /*0090*/  UISETP.NE.AND UP0, UPT, UR6, -0x1, UPT ;  /* 0xffffffff0600788c */ /* 0x001fc6000bf05270 */
[----:B------:R-:W0:Y:S01]  /*00a0*/  I2F.RP R0, R7 ;  /* 0x0000000700007306 */ /* 0x000e220000209400 */
[----:B--2---:R-:W-:Y:S01]  /*00b0*/  IMAD R22, R22, UR4, R5 ;  /* 0x0000000416167c24 */ /* 0x004fe2000f8e0205 */
[----:B------:R-:W1:Y:S06]  /*00c0*/  LDCU UR4, c[0x0][0x2f8] ;  /* 0x00005f00ff0477ac */ /* 0x000e6c0008000800 */
[----:B0-----:R-:W0:Y:S02]  /*00d0*/  MUFU.RCP R0, R0 ;  /* 0x0000000000007308 */ /* 0x001e240000001000 */
[----:B0-----:R-:W-:Y:S01]  /*00e0*/  VIADD R2, R0, 0xffffffe ;  /* 0x0ffffffe00027836 */ /* 0x001fe20000000000 */
[----:B------:R-:W-:-:S05]  /*00f0*/  IABS R0, R22 ;  /* 0x0000001600007213 */ /* 0x000fca0000000000 */
[----:B------:R0:W2:Y:S02]  /*0100*/  F2I.FTZ.U32.TRUNC.NTZ R3, R2 ;  /* 0x0000000200037305 */ /* 0x0000a4000021f000 */
[----:B0-----:R-:W-:Y:S02]  /*0110*/  IMAD.MOV.U32 R2, RZ, RZ, RZ ;  /* 0x000000ffff027224 */ /* 0x001fe400078e00ff */
[----:B--2---:R-:W-:-:S04]  /*0120*/  IMAD.MOV R4, RZ, RZ, -R3 ;  /* 0x000000ffff047224 */ /* 0x004fc800078e0a03 */
[----:B------:R-:W-:-:S04]  /*0130*/  IMAD R5, R4, R7, RZ ;  /* 0x0000000704057224 */ /* 0x000fc800078e02ff */
[----:B------:R-:W-:-:S04]  /*0140*/  IMAD.HI.U32 R3, R3, R5, R2 ;  /* 0x0000000503037227 */ /* 0x000fc800078e0002 */
[----:B------:R-:W-:Y:S02]  /*0150*/  IMAD.MOV.U32 R5, RZ, RZ, 0x3ff6a09e ;  /* 0x3ff6a09eff057424 */ /* 0x000fe400078e00ff */
[----:B------:R-:W-:-:S04]  /*0160*/  IMAD.HI.U32 R3, R3, R0, RZ ;  /* 0x0000000003037227 */ /* 0x000fc800078e00ff */
[----:B------:R-:W-:-:S04]  /*0170*/  IMAD.MOV R4, RZ, RZ, -R3 ;  /* 0x000000ffff047224 */ /* 0x000fc800078e0a03 */
[----:B------:R-:W-:-:S05]  /*0180*/  IMAD R0, R7, R4, R0 ;  /* 0x0000000407007224 */ /* 0x000fca00078e0200 */
[----:B------:R-:W-:-:S13]  /*0190*/  ISETP.GT.U32.AND P2, PT, R7, R0, PT ;  /* 0x000000000700720c */ /* 0x000fda0003f44070 */
[----:B------:R-:W-:Y:S02]  /*01a0*/  @!P2 IMAD.IADD R0, R0, 0x1, -R7 ;  /* 0x000000010000a824 */ /* 0x000fe400078e0a07 */
[----:B------:R-:W-:Y:S01]  /*01b0*/  @!P2 VIADD R3, R3, 0x1 ;  /* 0x000000010303a836 */ /* 0x000fe20000000000 */
[----:B------:R-:W-:Y:S02]  /*01c0*/  ISETP.NE.AND P2, PT, R9, RZ, PT ;  /* 0x000000ff0900720c */ /* 0x000fe40003f45270 */
[----:B------:R-:W-:Y:S02]  /*01d0*/  ISETP.GE.U32.AND P0, PT, R0, R7, PT ;  /* 0x000000070000720c */ /* 0x000fe40003f06070 */
[----:B------:R-:W-:-:S04]  /*01e0*/  LOP3.LUT R0, R22, R9, RZ, 0x3c, !PT ;  /* 0x0000000916007212 */ /* 0x000fc800078e3cff */
[----:B------:R-:W-:-:S07]  /*01f0*/  ISETP.GE.AND P1, PT, R0, RZ, PT ;  /* 0x000000ff0000720c */ /* 0x000fce0003f26270 */
[----:B------:R-:W-:Y:S01]  /*0200*/  @P0 VIADD R3, R3, 0x1 ;  /* 0x0000000103030836 */ /* 0x000fe20000000000 */
[----:B-1----:R-:W-:Y:S01]  /*0210*/  IADD3 R6, P0, PT, R1, UR4, RZ ;  /* 0x0000000401067c10 */ /* 0x002fe2000ff1e0ff */
[----:B------:R-:W-:-:S04]  /*0220*/  UMOV UR4, 0x60000000 ;  /* 0x6000000000047882 */ /* 0x000fc80000000000 */
[----:B------:R-:W-:Y:S01]  /*0230*/  @!P1 IMAD.MOV R3, RZ, RZ, -R3 ;  /* 0x000000ffff039224 */ /* 0x000fe200078e0a03 */
[----:B------:R-:W-:Y:S01]  /*0240*/  @!P2 LOP3.LUT R3, RZ, R9, RZ, 0x33, !PT ;  /* 0x00000009ff03a212 */ /* 0x000fe200078e33ff */
[----:B---3--:R-:W-:-:S03]  /*0250*/  IMAD.X R7, RZ, RZ, UR5, P0 ;  /* 0x00000005ff077e24 */ /* 0x008fc600080e06ff */
[----:B------:R-:W-:Y:S01]  /*0260*/  IADD3 R18, PT, PT, -R3, RZ, RZ ;  /* 0x000000ff03127210 */ /* 0x000fe20007ffe1ff */
[----:B------:R0:W1:Y:S04]  /*0270*/  I2F.F64 R24, R3 ;  /* 0x0000000300187312 */ /* 0x0000680000201c00 */
[----:B------:R-:W-:-:S06]  /*0280*/  IMAD R18, R9, R18, R22 ;  /* 0x0000001209127224 */ /* 0x000fcc00078e0216 */
[----:B------:R-:W2:Y:S01]  /*0290*/  I2F.F64 R18, R18 ;  /* 0x0000001200127312 */ /* 0x000ea20000201c00 */
[----:B0-----:R-:W-:Y:S05]  /*02a0*/  BRA.U !UP0, `(.L_x_0) ;  /* 0x0000000108f47547 */ /* 0x001fea000b800000 */
[----:B------:R-:W-:-:S09]  /*02b0*/  UISETP.NE.AND UP0, UPT, UR6, URZ, UPT ;  /* 0x000000ff0600728c */ /* 0x000fd2000bf05270 */
[----:B------:R-:W-:Y:S05]  /*02c0*/  BRA.U !UP0, `(.L_x_1) ;  /* 0x0000000108d47547 */ /* 0x000fea000b800000 */
[----:B------:R-:W-:-:S09]  /*02d0*/  UISETP.NE.AND UP0, UPT, UR6, 0x1, UPT ;  /* 0x000000010600788c */ /* 0x000fd2000bf05270 */
[----:B------:R-:W-:Y:S05]  /*02e0*/  BRA.U UP0, `(.L_x_2) ;  /* 0x0000000500a47547 */ /* 0x000fea000b800000 */
[----:B------:R-:W0:Y:S01]  /*02f0*/  MUFU.RCP64H R3, 1.4142131805419921875 ;  /* 0x3ff6a09e00037908 */ /* 0x000e220000001800 */
[----:B------:R-:W-:Y:S01]  /*0300*/  IMAD.MOV.U32 R10, RZ, RZ, 0x60000000 ;  /* 0x60000000ff0a7424 */ /* 0x000fe200078e00ff */
[----:B------:R-:W3:Y:S01]  /*0310*/  LDCU UR5, c[0x0][0x3a0] ;  /* 0x00007400ff0577ac */ /* 0x000ee20008000800 */
[----:B------:R-:W-:Y:S02]  /*0320*/  IMAD.MOV.U32 R11, RZ, RZ, 0x3ff6a09e ;  /* 0x3ff6a09eff0b7424 */ /* 0x000fe400078e00ff */
[----:B------:R-:W-:-:S06]  /*0330*/  IMAD.MOV.U32 R2, RZ, RZ, 0x1 ;  /* 0x00000001ff027424 */ /* 0x000fcc00078e00ff */
[----:B0-----:R-:W-:Y:S01]  /*0340*/  DFMA R8, R2, -R10, 1 ;  /* 0x3ff000000208742b */ /* 0x001fe2000000080a */
[----:B---3--:R-:W0:Y:S07]  /*0350*/  I2F.F64 R12, UR5 ;  /* 0x00000005000c7d12 */ /* 0x008e2e0008201c00 */
[----:B------:R-:W-:-:S08]  /*0360*/  DFMA R8, R8, R8, R8 ;  /* 0x000000080808722b */ /* 0x000fd00000000008 */
[----:B------:R-:W-:Y:S01]  /*0370*/  DFMA R8, R2, R8, R2 ;  /* 0x000000080208722b */ /* 0x000fe20000000002 */
[----:B0-----:R-:W-:-:S07]  /*0380*/  FSETP.GEU.AND P1, PT, |R13|, 6.5827683646048100446e-37, PT ;  /* 0x036000000d00780b */ /* 0x001fce0003f2e200 */
[----:B------:R-:W-:-:S08]  /*0390*/  DFMA R2, R8, -R10, 1 ;  /* 0x3ff000000802742b */ /* 0x000fd0000000080a */
[----:B------:R-:W-:-:S08]  /*03a0*/  DFMA R2, R8, R2, R8 ;  /* 0x000000020802722b */ /* 0x000fd00000000008 */
[----:B------:R-:W-:-:S08]  /*03b0*/  DMUL R16, R12, R2 ;  /* 0x000000020c107228 */ /* 0x000fd00000000000 */
[----:B------:R-:W-:-:S08]  /*03c0*/  DFMA R8, R16, -R10, R12 ;  /* 0x8000000a1008722b */ /* 0x000fd0000000000c */
[----:B------:R-:W-:-:S10]  /*03d0*/  DFMA R16, R2, R8, R16 ;  /* 0x000000080210722b */ /* 0x000fd40000000010 */
[----:B------:R-:W-:-:S05]  /*03e0*/  FFMA R0, RZ, 1.9267766475677490234, R17 ;  /* 0x3ff6a09eff007823 */ /* 0x000fca0000000011 */
[----:B------:R-:W-:-:S13]  /*03f0*/  FSETP.GT.AND P0, PT, |R0|, 1.469367938527859385e-39, PT ;  /* 0x001000000000780b */ /* 0x000fda0003f04200 */
[----:B------:R-:W-:Y:S05]  /*0400*/  @P0 BRA P1, `(.L_x_3) ;  /* 0x0000000000100947 */ /* 0x000fea0000800000 */
[----:B------:R-:W-:-:S07]  /*0410*/  MOV R0, 0x430 ;  /* 0x0000043000007802 */ /* 0x000fce0000000f00 */
[----:B-12---:R-:W-:Y:S05]  /*0420*/  CALL.REL.NOINC `($__internal_0_$__cuda_sm20_div_rn_f64_full) ;  /* 0x0000000400d47944 */ /* 0x006fea0003c00000 */
[----:B------:R-:W-:Y:S02]  /*0430*/  IMAD.MOV.U32 R16, RZ, RZ, R20 ;  /* 0x000000ffff107224 */ /* 0x000fe400078e0014 */
[----:B------:R-:W-:-:S07]  /*0440*/  IMAD.MOV.U32 R17, RZ, RZ, R21 ;  /* 0x000000ffff117224 */ /* 0x000fce00078e0015 */
.L_x_3:
[----:B------:R-:W0:Y:S01]  /*0450*/  MUFU.RCP64H R3, 1.4142131805419921875 ;  /* 0x3ff6a09e00037908 */ /* 0x000e220000001800 */
[----:B------:R-:W-:Y:S01]  /*0460*/  IMAD.MOV.U32 R8, RZ, RZ, 0x60000000 ;  /* 0x60000000ff087424 */ /* 0x000fe200078e00ff */
[----:B------:R-:W-:Y:S01]  /*0470*/  MOV R9, 0x3ff6a09e ;  /* 0x3ff6a09e00097802 */ /* 0x000fe20000000f00 */
[----:B------:R-:W-:Y:S01]  /*0480*/  IMAD.MOV.U32 R2, RZ, RZ, 0x1 ;  /* 0x00000001ff027424 */ /* 0x000fe200078e00ff */
[----:B------:R-:W3:Y:S05]  /*0490*/  LDCU UR5, c[0x0][0x3a4] ;  /* 0x00007480ff0577ac */ /* 0x000eea0008000800 */
        /* <DEDUP_REMOVED lines=9> */
[----:B------:R-:W-:Y:S02]  /*0530*/  DFMA R26, R10, R2, R26 ;  /* 0x000000020a1a722b */ /* 0x000fe4000000001a */
[----:B-1----:R-:W-:-:S08]  /*0540*/  DADD R2, R24, -R16 ;  /* 0x0000000018027229 */ /* 0x002fd00000000810 */
[----:B------:R-:W-:-:S05]  /*0550*/  FFMA R0, RZ, 1.9267766475677490234, R27 ;  /* 0x3ff6a09eff007823 */ /* 0x000fca000000001b */
[----:B------:R-:W-:-:S13]  /*0560*/  FSETP.GT.AND P0, PT, |R0|, 1.469367938527859385e-39, PT ;  /* 0x001000000000780b */ /* 0x000fda0003f04200 */
[----:B------:R-:W-:Y:S05]  /*0570*/  @P0 BRA P1, `(.L_x_4) ;  /* 0x0000000000100947 */ /* 0x000fea0000800000 */
[----:B------:R-:W-:-:S07]  /*0580*/  MOV R0, 0x5a0 ;  /* 0x000005a000007802 */ /* 0x000fce0000000f00 */
[----:B--2---:R-:W-:Y:S05]  /*0590*/  CALL.REL.NOINC `($__internal_0_$__cuda_sm20_div_rn_f64_full) ;  /* 0x0000000400787944 */ /* 0x004fea0003c00000 */
[----:B------:R-:W-:Y:S02]  /*05a0*/  IMAD.MOV.U32 R26, RZ, RZ, R20 ;  /* 0x000000ffff1a7224 */ /* 0x000fe400078e0014 */
[----:B------:R-:W-:-:S07]  /*05b0*/  IMAD.MOV.U32 R27, RZ, RZ, R21 ;  /* 0x000000ffff1b7224 */ /* 0x000fce00078e0015 */
.L_x_4:
[--C-:B--2---:R-:W-:Y:S02]  /*05c0*/  DADD R4, R18, R26.reuse ;  /* 0x0000000012047229 */ /* 0x104fe4000000001a */
[----:B------:R-:W-:Y:S01]  /*05d0*/  DADD R26, R24, R26 ;  /* 0x00000000181a7229 */ /* 0x000fe2000000001a */
[----:B------:R-:W-:Y:S02]  /*05e0*/  IMAD.MOV.U32 R24, RZ, RZ, R2 ;  /* 0x000000ffff187224 */ /* 0x000fe400078e0002 */
[----:B------:R-:W-:-:S03]  /*05f0*/  IMAD.MOV.U32 R25, RZ, RZ, R3 ;  /* 0x000000ffff197224 */ /* 0x000fc600078e0003 */
[----:B------:R-:W-:Y:S01]  /*0600*/  DADD R16, R4, R16 ;  /* 0x0000000004107229 */ /* 0x000fe20000000010 */
[----:B------:R-:W-:Y:S10]  /*0610*/  BRA `(.L_x_2) ;  /* 0x0000000000d87947 */ /* 0x000ff40003800000 */
.L_x_1:
[----:B------:R-:W0:Y:S02]  /*0620*/  LDCU.64 UR4, c[0x0][0x3a0] ;  /* 0x00007400ff0477ac */ /* 0x000e240008000a00 */
[----:B0-----:R-:W1:Y:S08]  /*0630*/  I2F.F64 R26, UR5 ;  /* 0x00000005001a7d12 */ /* 0x001e700008201c00 */
[----:B------:R-:W2:Y:S01]  /*0640*/  I2F.F64 R16, UR4 ;  /* 0x0000000400107d12 */ /* 0x000ea20008201c00 */
[----:B-1----:R-:W-:-:S02]  /*0650*/  DADD R26, R24, R26 ;  /* 0x00000000181a7229 */ /* 0x002fc4000000001a */
[----:B--2---:R-:W-:Y:S01]  /*0660*/  DADD R16, R18, R16 ;  /* 0x0000000012107229 */ /* 0x004fe20000000010 */
[----:B------:R-:W-:Y:S10]  /*0670*/  BRA `(.L_x_2) ;  /* 0x0000000000c07947 */ /* 0x000ff40003800000 */
.L_x_0:
        /* <DEDUP_REMOVED lines=20> */
[----:B------:R-:W-:Y:S01]  /*07c0*/  MOV R2, R20 ;  /* 0x0000001400027202 */ /* 0x000fe20000000f00 */
[----:B------:R-:W-:-:S07]  /*07d0*/  IMAD.MOV.U32 R3, RZ, RZ, R21 ;  /* 0x000000ffff037224 */ /* 0x000fce00078e0015 */
.L_x_5:
[----:B------:R-:W0:Y:S01]  /*07e0*/  MUFU.RCP64H R9, 1.4142131805419921875 ;  /* 0x3ff6a09e00097908 */ /* 0x000e220000001800 */
[----:B------:R-:W-:Y:S01]  /*07f0*/  IMAD.MOV.U32 R10, RZ, RZ, 0x60000000 ;  /* 0x60000000ff0a7424 */ /* 0x000fe200078e00ff */
[----:B------:R-:W3:Y:S01]  /*0800*/  LDCU UR5, c[0x0][0x3a0] ;  /* 0x00007400ff0577ac */ /* 0x000ee20008000800 */
[----:B------:R-:W-:Y:S01]  /*0810*/  IMAD.MOV.U32 R11, RZ, RZ, 0x3ff6a09e ;  /* 0x3ff6a09eff0b7424 */ /* 0x000fe200078e00ff */
[----:B-1----:R-:W-:Y:S01]  /*0820*/  DADD R16, R24, R2 ;  /* 0x0000000018107229 */ /* 0x002fe20000000002 */
[----:B------:R-:W-:-:S06]  /*0830*/  IMAD.MOV.U32 R8, RZ, RZ, 0x1 ;  /* 0x00000001ff087424 */ /* 0x000fcc00078e00ff */
[----:B0-----:R-:W-:-:S08]  /*0840*/  DFMA R12, R8, -R10, 1 ;  /* 0x3ff00000080c742b */ /* 0x001fd0000000080a */
[----:B------:R-:W-:-:S08]  /*0850*/  DFMA R12, R12, R12, R12 ;  /* 0x0000000c0c0c722b */ /* 0x000fd0000000000c */
[----:B------:R-:W-:Y:S02]  /*0860*/  DFMA R8, R8, R12, R8 ;  /* 0x0000000c0808722b */ /* 0x000fe40000000008 */
[----:B---3--:R-:W0:Y:S06]  /*0870*/  I2F.F64 R12, UR5 ;  /* 0x00000005000c7d12 */ /* 0x008e2c0008201c00 */
[----:B------:R-:W-:-:S08]  /*0880*/  DFMA R14, R8, -R10, 1 ;  /* 0x3ff00000080e742b */ /* 0x000fd0000000080a */
[----:B------:R-:W-:Y:S01]  /*0890*/  DFMA R8, R8, R14, R8 ;  /* 0x0000000e0808722b */ /* 0x000fe20000000008 */
[----:B0-----:R-:W-:-:S07]  /*08a0*/  FSETP.GEU.AND P1, PT, |R13|, 6.5827683646048100446e-37, PT ;  /* 0x036000000d00780b */ /* 0x001fce0003f2e200 */
[----:B------:R-:W-:-:S08]  /*08b0*/  DMUL R14, R12, R8 ;  /* 0x000000080c0e7228 */ /* 0x000fd00000000000 */
[----:B------:R-:W-:-:S08]  /*08c0*/  DFMA R10, R14, -R10, R12 ;  /* 0x8000000a0e0a722b */ /* 0x000fd0000000000c */
[----:B------:R-:W-:-:S10]  /*08d0*/  DFMA R8, R8, R10, R14 ;  /* 0x0000000a0808722b */ /* 0x000fd4000000000e */
[----:B------:R-:W-:-:S05]  /*08e0*/  FFMA R0, RZ, 1.9267766475677490234, R9 ;  /* 0x3ff6a09eff007823 */ /* 0x000fca0000000009 */
[----:B------:R-:W-:-:S13]  /*08f0*/  FSETP.GT.AND P0, PT, |R0|, 1.469367938527859385e-39, PT ;  /* 0x001000000000780b */ /* 0x000fda0003f04200 */
[----:B------:R-:W-:Y:S05]  /*0900*/  @P0 BRA P1, `(.L_x_6) ;  /* 0x0000000000100947 */ /* 0x000fea0000800000 */
[----:B------:R-:W-:-:S07]  /*0910*/  MOV R0, 0x930 ;  /* 0x0000093000007802 */ /* 0x000fce0000000f00 */
[----:B--2---:R-:W-:Y:S05]  /*0920*/  CALL.REL.NOINC `($__internal_0_$__cuda_sm20_div_rn_f64_full) ;  /* 0x0000000000947944 */ /* 0x004fea0003c00000 */
[----:B------:R-:W-:Y:S02]  /*0930*/  IMAD.MOV.U32 R8, RZ, RZ, R20 ;  /* 0x000000ffff087224 */ /* 0x000fe400078e0014 */
[----:B------:R-:W-:-:S07]  /*0940*/  IMAD.MOV.U32 R9, RZ, RZ, R21 ;  /* 0x000000ffff097224 */ /* 0x000fce00078e0015 */
.L_x_6:
[--C-:B------:R-:W-:Y:S02]  /*0950*/  DADD R26, R16, R8.reuse ;  /* 0x00000000101a7229 */ /* 0x100fe40000000008 */
[C---:B--2---:R-:W-:Y:S02]  /*0960*/  DADD R16, R18.reuse, R8 ;  /* 0x0000000012107229 */ /* 0x044fe40000000008 */
[----:B------:R-:W-:-:S11]  /*0970*/  DADD R18, R18, -R2 ;  /* 0x0000000012127229 */ /* 0x000fd60000000802 */
.L_x_2:
[----:B------:R-:W-:Y:S01]  /*0980*/  MOV R0, 0x0 ;  /* 0x0000000000007802 */ /* 0x000fe20000000f00 */
[----:B--2---:R0:W-:Y:S01]  /*0990*/  STL.128 [R1], R16 ;  /* 0x0000001001007387 */ /* 0x0041e20000100c00 */
[----:B------:R-:W2:Y:S02]  /*09a0*/  LDCU.64 UR4, c[0x4][0x8] ;  /* 0x01000100ff0477ac */ /* 0x000ea40008000a00 */
[----:B------:R0:W3:Y:S01]  /*09b0*/  LDC.64 R2, c[0x4][R0] ;  /* 0x0100000000027b82 */ /* 0x0000e20000000a00 */
[----:B-1----:R0:W-:Y:S01]  /*09c0*/  STL.128 [R1+0x10], R24 ;  /* 0x0000101801007387 */ /* 0x0021e20000100c00 */
[----:B--2---:R-:W-:Y:S02]  /*09d0*/  IMAD.U32 R4, RZ, RZ, UR4 ;  /* 0x00000004ff047e24 */ /* 0x004fe4000f8e00ff */
[----:B0-----:R-:W-:-:S07]  /*09e0*/  IMAD.U32 R5, RZ, RZ, UR5 ;  /* 0x00000005ff057e24 */ /* 0x001fce000f8e00ff */
[----:B------:R-:W-:-:S07]  /*09f0*/  LEPC R20, `(.L_x_7) ;  /* 0x000000001014794e */ /* 0x000fce0000000000 */
[----:B---3--:R-:W-:Y:S05]  /*0a00*/  CALL.ABS.NOINC R2 ;  /* 0x0000000002007343 */ /* 0x008fea0003c00000 */
.L_x_7:
[----:B------:R-:W0:Y:S01]  /*0a10*/  LDCU.64 UR4, c[0x0][0x398] ;  /* 0x00007300ff0477ac */ /* 0x000e220008000a00 */
[----:B------:R-:W-:Y:S01]  /*0a20*/  DSETP.MIN.AND P1, P2, R18, R24, PT ;  /* 0x000000181200722a */ /* 0x000fe20003a20000 */
[----:B------:R-:W-:Y:S01]  /*0a30*/  IMAD.MOV.U32 R6, RZ, RZ, R25 ;  /* 0x000000ffff067224 */ /* 0x000fe200078e0019 */
[----:B------:R-:W-:-:S04]  /*0a40*/  MOV R0, R18 ;  /* 0x0000001200007202 */ /* 0x000fc80000000f00 */
[----:B------:R-:W-:-:S08]  /*0a50*/  FSEL R19, R19, R6, P1 ;  /* 0x0000000613137208 */ /* 0x000fd00000800000 */
[----:B------:R-:W-:Y:S01]  /*0a60*/  @P2 LOP3.LUT R19, R6, 0x80000, RZ, 0xfc, !PT ;  /* 0x0008000006132812 */ /* 0x000fe200078efcff */
[----:B0-----:R-:W0:Y:S08]  /*0a70*/  I2F.F64 R4, UR5 ;  /* 0x0000000500047d12 */ /* 0x001e300008201c00 */
[----:B------:R-:W1:Y:S01]  /*0a80*/  I2F.F64 R2, UR4 ;  /* 0x0000000400027d12 */ /* 0x000e620008201c00 */
[----:B0-----:R-:W-:Y:S01]  /*0a90*/  DSETP.GE.AND P0, PT, R26, R4, PT ;  /* 0x000000041a00722a */ /* 0x001fe20003f06000 */
[----:B------:R-:W-:Y:S01]  /*0aa0*/  SEL R4, R0, R24, P1 ;  /* 0x0000001800047207 */ /* 0x000fe20000800000 */
[----:B------:R-:W-:-:S04]  /*0ab0*/  IMAD.MOV.U32 R5, RZ, RZ, R19 ;  /* 0x000000ffff057224 */ /* 0x000fc800078e0013 */
[----:B-1----:R-:W-:Y:S02]  /*0ac0*/  DSETP.LTU.AND P0, PT, R16, R2, !P0 ;  /* 0x000000021000722a */ /* 0x002fe40004709000 */
[----:B------:R-:W-:Y:S01]  /*0ad0*/  DSETP.GEU.AND P1, PT, R4, RZ, PT ;  /* 0x000000ff0400722a */ /* 0x000fe20003f2e000 */
[----:B------:R-:W0:-:S13]  /*0ae0*/  LDC.64 R4, c[0x0][0x358] ;  /* 0x0000d600ff047b82 */ /* 0x000e1a0000000a00 */
[----:B------:R-:W-:Y:S05]  /*0af0*/  @P0 EXIT P1 ;  /* 0x000000000000094d */ /* 0x000fea0000800000 */
[----:B------:R-:W1:Y:S01]  /*0b00*/  LDC.64 R2, c[0x0][0x390] ;  /* 0x0000e400ff027b82 */ /* 0x000e620000000a00 */
[----:B0-----:R-:W-:Y:S01]  /*0b10*/  R2UR UR4, R4 ;  /* 0x00000000040472ca */ /* 0x001fe200000e0000 */
[----:B------:R-:W-:Y:S01]  /*0b20*/  IMAD.MOV.U32 R4, RZ, RZ, 0x0 ;  /* 0x00000000ff047424 */ /* 0x000fe200078e00ff */
[----:B------:R-:W-:Y:S01]  /*0b30*/  R2UR UR5, R5 ;  /* 0x00000000050572ca */ /* 0x000fe200000e0000 */
[----:B------:R-:W-:Y:S02]  /*0b40*/  IMAD.MOV.U32 R5, RZ, RZ, -0x40100000 ;  /* 0xbff00000ff057424 */ /* 0x000fe400078e00ff */
[----:B-1----:R-:W-:-:S10]  /*0b50*/  IMAD.WIDE R22, R22, 0x8, R2 ;  /* 0x0000000816167825 */ /* 0x002fd400078e0202 */
[----:B------:R-:W-:Y:S01]  /*0b60*/  STG.E.64 desc[UR4][R22.64], R4 ;  /* 0x0000000416007986 */ /* 0x000fe2000c101b04 */
[----:B------:R-:W-:Y:S05]  /*0b70*/  EXIT ;  /* 0x000000000000794d */ /* 0x000fea0003800000 */
        .weak           $__internal_0_$__cuda_sm20_div_rn_f64_full
        .type           $__internal_0_$__cuda_sm20_div_rn_f64_full,@function
        .size           $__internal_0_$__cuda_sm20_div_rn_f64_full,(.L_x_14 - $__internal_0_$__cuda_sm20_div_rn_f64_full)
$__internal_0_$__cuda_sm20_div_rn_f64_full:
[C---:B------:R-:W-:Y:S01]  /*0b80*/  FSETP.GEU.AND P0, PT, |R5|.reuse, 1.469367938527859385e-39, PT ;  /* 0x001000000500780b */ /* 0x040fe20003f0e200 */
[----:B------:R-:W-:Y:S01]  /*0b90*/  IMAD.U32 R10, RZ, RZ, UR4 ;  /* 0x00000004ff0a7e24 */ /* 0x000fe2000f8e00ff */
[C---:B------:R-:W-:Y:S01]  /*0ba0*/  LOP3.LUT R4, R5.reuse, 0x800fffff, RZ, 0xc0, !PT ;  /* 0x800fffff05047812 */ /* 0x040fe200078ec0ff */
[----:B------:R-:W-:Y:S01]  /*0bb0*/  IMAD.MOV.U32 R11, RZ, RZ, R5 ;  /* 0x000000ffff0b7224 */ /* 0x000fe200078e0005 */
[----:B------:R-:W-:Y:S01]  /*0bc0*/  MOV R20, 0x1 ;  /* 0x0000000100147802 */ /* 0x000fe20000000f00 */
[----:B------:R-:W-:Y:S01]  /*0bd0*/  IMAD.U32 R8, RZ, RZ, UR4 ;  /* 0x00000004ff087e24 */ /* 0x000fe2000f8e00ff */
[----:B------:R-:W-:Y:S01]  /*0be0*/  LOP3.LUT R9, R4, 0x3ff00000, RZ, 0xfc, !PT ;  /* 0x3ff0000004097812 */ /* 0x000fe200078efcff */
[----:B------:R-:W-:Y:S01]  /*0bf0*/  IMAD.MOV.U32 R23, RZ, RZ, 0x1ca00000 ;  /* 0x1ca00000ff177424 */ /* 0x000fe200078e00ff */
[----:B------:R-:W-:Y:S02]  /*0c00*/  LOP3.LUT R29, R5, 0x7ff00000, RZ, 0xc0, !PT ;  /* 0x7ff00000051d7812 */ /* 0x000fe400078ec0ff */
[----:B------:R-:W-:-:S03]  /*0c10*/  LOP3.LUT R4, R13, 0x7ff00000, RZ, 0xc0, !PT ;  /* 0x7ff000000d047812 */ /* 0x000fc600078ec0ff */
[----:B------:R-:W-:Y:S01]  /*0c20*/  @!P0 DMUL R8, R10, 8.98846567431157953865e+307 ;  /* 0x7fe000000a088828 */ /* 0x000fe20000000000 */
[----:B------:R-:W-:Y:S01]  /*0c30*/  ISETP.GE.U32.AND P1, PT, R4, R29, PT ;  /* 0x0000001d0400720c */ /* 0x000fe20003f26070 */
[----:B------:R-:W-:-:S04]  /*0c40*/  IMAD.MOV.U32 R30, RZ, RZ, R4 ;  /* 0x000000ffff1e7224 */ /* 0x000fc800078e0004 */
[----:B------:R-:W0:Y:S02]  /*0c50*/  MUFU.RCP64H R21, R9 ;  /* 0x0000000900157308 */ /* 0x000e240000001800 */
[----:B0-----:R-:W-:-:S08]  /*0c60*/  DFMA R14, R20, -R8, 1 ;  /* 0x3ff00000140e742b */ /* 0x001fd00000000808 */
[----:B------:R-:W-:-:S08]  /*0c70*/  DFMA R14, R14, R14, R14 ;  /* 0x0000000e0e0e722b */ /* 0x000fd0000000000e */
[----:B------:R-:W-:Y:S01]  /*0c80*/  DFMA R20, R20, R14, R20 ;  /* 0x0000000e1414722b */ /* 0x000fe20000000014 */
[----:B------:R-:W-:Y:S01]  /*0c90*/  SEL R15, R23, 0x63400000, !P1 ;  /* 0x63400000170f7807 */ /* 0x000fe20004800000 */
[----:B------:R-:W-:Y:S01]  /*0ca0*/  IMAD.MOV.U32 R14, RZ, RZ, R12 ;  /* 0x000000ffff0e7224 */ /* 0x000fe200078e000c */
[----:B------:R-:W-:Y:S02]  /*0cb0*/  FSETP.GEU.AND P1, PT, |R13|, 1.469367938527859385e-39, PT ;  /* 0x001000000d00780b */ /* 0x000fe40003f2e200 */
[----:B------:R-:W-:-:S03]  /*0cc0*/  LOP3.LUT R15, R15, 0x800fffff, R13, 0xf8, !PT ;  /* 0x800fffff0f0f7812 */ /* 0x000fc600078ef80d */
[----:B------:R-:W-:-:S08]  /*0cd0*/  DFMA R26, R20, -R8, 1 ;  /* 0x3ff00000141a742b */ /* 0x000fd00000000808 */
[----:B------:R-:W-:Y:S01]  /*0ce0*/  DFMA R20, R20, R26, R20 ;  /* 0x0000001a1414722b */ /* 0x000fe20000000014 */
[----:B------:R-:W-:Y:S10]  /*0cf0*/  @P1 BRA `(.L_x_8) ;  /* 0x0000000000201947 */ /* 0x000ff40003800000 */
[----:B------:R-:W-:Y:S01]  /*0d00*/  LOP3.LUT R27, R11, 0x7ff00000, RZ, 0xc0, !PT ;  /* 0x7ff000000b1b7812 */ /* 0x000fe200078ec0ff */
[----:B------:R-:W-:-:S03]  /*0d10*/  IMAD.MOV.U32 R26, RZ, RZ, RZ ;  /* 0x000000ffff1a7224 */ /* 0x000fc600078e00ff */
[----:B------:R-:W-:-:S04]  /*0d20*/  ISETP.GE.U32.AND P1, PT, R4, R27, PT ;  /* 0x0000001b0400720c */ /* 0x000fc80003f26070 */
[----:B------:R-:W-:-:S04]  /*0d30*/  SEL R27, R23, 0x63400000, !P1 ;  /* 0x63400000171b7807 */ /* 0x000fc80004800000 */
[----:B------:R-:W-:-:S04]  /*0d40*/  LOP3.LUT R27, R27, 0x80000000, R13, 0xf8, !PT ;  /* 0x800000001b1b7812 */ /* 0x000fc800078ef80d */
[----:B------:R-:W-:-:S06]  /*0d50*/  LOP3.LUT R27, R27, 0x100000, RZ, 0xfc, !PT ;  /* 0x001000001b1b7812 */ /* 0x000fcc00078efcff */
[----:B------:R-:W-:-:S10]  /*0d60*/  DFMA R14, R14, 2, -R26 ;  /* 0x400000000e0e782b */ /* 0x000fd4000000081a */
[----:B------:R-:W-:-:S07]  /*0d70*/  LOP3.LUT R30, R15, 0x7ff00000, RZ, 0xc0, !PT ;  /* 0x7ff000000f1e7812 */ /* 0x000fce00078ec0ff */
.L_x_8:
[----:B------:R-:W-:Y:S01]  /*0d80*/  IMAD.MOV.U32 R31, RZ, RZ, R29 ;  /* 0x000000ffff1f7224 */ /* 0x000fe200078e001d */
[----:B------:R-:W-:Y:S01]  /*0d90*/  @!P0 LOP3.LUT R31, R9, 0x7ff00000, RZ, 0xc0, !PT ;  /* 0x7ff00000091f8812 */ /* 0x000fe200078ec0ff */
[----:B------:R-:W-:Y:S01]  /*0da0*/  VIADD R32, R30, 0xffffffff ;  /* 0xffffffff1e207836 */ /* 0x000fe20000000000 */
[----:B------:R-:W-:-:S04]  /*0db0*/  DMUL R26, R20, R14 ;  /* 0x0000000e141a7228 */ /* 0x000fc80000000000 */
[----:B------:R-:W-:Y:S01]  /*0dc0*/  ISETP.GT.U32.AND P0, PT, R32, 0x7feffffe, PT ;  /* 0x7feffffe2000780c */ /* 0x000fe20003f04070 */
[----:B------:R-:W-:-:S03]  /*0dd0*/  VIADD R32, R31, 0xffffffff ;  /* 0xffffffff1f207836 */ /* 0x000fc60000000000 */
[----:B------:R-:W-:Y:S02]  /*0de0*/  DFMA R28, R26, -R8, R14 ;  /* 0x800000081a1c722b */ /* 0x000fe4000000000e */
[----:B------:R-:W-:-:S06]  /*0df0*/  ISETP.GT.U32.OR P0, PT, R32, 0x7feffffe, P0 ;  /* 0x7feffffe2000780c */ /* 0x000fcc0000704470 */
[----:B------:R-:W-:-:S07]  /*0e00*/  DFMA R28, R20, R28, R26 ;  /* 0x0000001c141c722b */ /* 0x000fce000000001a */
[----:B------:R-:W-:Y:S05]  /*0e10*/  @P0 BRA `(.L_x_9) ;  /* 0x00000000006c0947 */ /* 0x000fea0003800000 */
[----:B------:R-:W-:-:S04]  /*0e20*/  LOP3.LUT R13, R11, 0x7ff00000, RZ, 0xc0, !PT ;  /* 0x7ff000000b0d7812 */ /* 0x000fc800078ec0ff */
[CC--:B------:R-:W-:Y:S02]  /*0e30*/  VIADDMNMX R12, R4.reuse, -R13.reuse, 0xb9600000, !PT ;  /* 0xb9600000040c7446 */ /* 0x0c0fe4000780090d */
[----:B------:R-:W-:Y:S02]  /*0e40*/  ISETP.GE.U32.AND P0, PT, R4, R13, PT ;  /* 0x0000000d0400720c */ /* 0x000fe40003f06070 */
[----:B------:R-:W-:Y:S01]  /*0e50*/  VIMNMX R4, PT, PT, R12, 0x46a00000, PT ;  /* 0x46a000000c047848 */ /* 0x000fe20003fe0100 */
[----:B------:R-:W-:Y:S01]  /*0e60*/  IMAD.MOV.U32 R12, RZ, RZ, RZ ;  /* 0x000000ffff0c7224 */ /* 0x000fe200078e00ff */
[----:B------:R-:W-:-:S04]  /*0e70*/  SEL R23, R23, 0x63400000, !P0 ;  /* 0x6340000017177807 */ /* 0x000fc80004000000 */
[----:B------:R-:W-:-:S05]  /*0e80*/  IADD3 R4, PT, PT, -R23, R4, RZ ;  /* 0x0000000417047210 */ /* 0x000fca0007ffe1ff */
[----:B------:R-:W-:-:S06]  /*0e90*/  VIADD R13, R4, 0x7fe00000 ;  /* 0x7fe00000040d7836 */ /* 0x000fcc0000000000 */
[----:B------:R-:W-:-:S10]  /*0ea0*/  DMUL R20, R28, R12 ;  /* 0x0000000c1c147228 */ /* 0x000fd40000000000 */
[----:B------:R-:W-:-:S13]  /*0eb0*/  FSETP.GTU.AND P0, PT, |R21|, 1.469367938527859385e-39, PT ;  /* 0x001000001500780b */ /* 0x000fda0003f0c200 */
[----:B------:R-:W-:Y:S05]  /*0ec0*/  @P0 BRA `(.L_x_10) ;  /* 0x0000000000940947 */ /* 0x000fea0003800000 */
[----:B------:R-:W-:Y:S01]  /*0ed0*/  DFMA R8, R28, -R8, R14 ;  /* 0x800000081c08722b */ /* 0x000fe2000000000e */
[----:B------:R-:W-:-:S09]  /*0ee0*/  IMAD.MOV.U32 R12, RZ, RZ, RZ ;  /* 0x000000ffff0c7224 */ /* 0x000fd200078e00ff */
[C---:B------:R-:W-:Y:S02]  /*0ef0*/  FSETP.NEU.AND P0, PT, R9.reuse, RZ, PT ;  /* 0x000000ff0900720b */ /* 0x040fe40003f0d000 */
[----:B------:R-:W-:-:S04]  /*0f00*/  LOP3.LUT R11, R9, 0x80000000, R11, 0x48, !PT ;  /* 0x80000000090b7812 */ /* 0x000fc800078e480b */
[----:B------:R-:W-:-:S07]  /*0f10*/  LOP3.LUT R13, R11, R13, RZ, 0xfc, !PT ;  /* 0x0000000d0b0d7212 */ /* 0x000fce00078efcff */
[----:B------:R-:W-:Y:S05]  /*0f20*/  @!P0 BRA `(.L_x_10) ;  /* 0x00000000007c8947 */ /* 0x000fea0003800000 */
[----:B------:R-:W-:Y:S01]  /*0f30*/  IMAD.MOV R9, RZ, RZ, -R4 ;  /* 0x000000ffff097224 */ /* 0x000fe200078e0a04 */
[----:B------:R-:W-:Y:S01]  /*0f40*/  DMUL.RP R12, R28, R12 ;  /* 0x0000000c1c0c7228 */ /* 0x000fe20000008000 */
[----:B------:R-:W-:-:S06]  /*0f50*/  IMAD.MOV.U32 R8, RZ, RZ, RZ ;  /* 0x000000ffff087224 */ /* 0x000fcc00078e00ff */
[----:B------:R-:W-:-:S03]  /*0f60*/  DFMA R8, R20, -R8, R28 ;  /* 0x800000081408722b */ /* 0x000fc6000000001c */
[----:B------:R-:W-:-:S03]  /*0f70*/  LOP3.LUT R11, R13, R11, RZ, 0x3c, !PT ;  /* 0x0000000b0d0b7212 */ /* 0x000fc600078e3cff */
[----:B------:R-:W-:-:S04]  /*0f80*/  IADD3 R8, PT, PT, -R4, -0x43300000, RZ ;  /* 0xbcd0000004087810 */ /* 0x000fc80007ffe1ff */
[----:B------:R-:W-:-:S04]  /*0f90*/  FSETP.NEU.AND P0, PT, |R9|, R8, PT ;  /* 0x000000080900720b */ /* 0x000fc80003f0d200 */
[----:B------:R-:W-:Y:S02]  /*0fa0*/  FSEL R20, R12, R20, !P0 ;  /* 0x000000140c147208 */ /* 0x000fe40004000000 */
[----:B------:R-:W-:Y:S01]  /*0fb0*/  FSEL R21, R11, R21, !P0 ;  /* 0x000000150b157208 */ /* 0x000fe20004000000 */
[----:B------:R-:W-:Y:S06]  /*0fc0*/  BRA `(.L_x_10) ;  /* 0x0000000000547947 */ /* 0x000fec0003800000 */
.L_x_9:
[----:B------:R-:W-:-:S14]  /*0fd0*/  DSETP.NAN.AND P0, PT, R12, R12, PT ;  /* 0x0000000c0c00722a */ /* 0x000fdc0003f08000 */
[----:B------:R-:W-:Y:S05]  /*0fe0*/  @P0 BRA `(.L_x_11) ;  /* 0x0000000000440947 */ /* 0x000fea0003800000 */
[----:B------:R-:W-:-:S14]  /*0ff0*/  DSETP.NAN.AND P0, PT, R10, R10, PT ;  /* 0x0000000a0a00722a */ /* 0x000fdc0003f08000 */
[----:B------:R-:W-:Y:S05]  /*1000*/  @P0 BRA `(.L_x_12) ;  /* 0x0000000000300947 */ /* 0x000fea0003800000 */
[----:B------:R-:W-:Y:S01]  /*1010*/  ISETP.NE.AND P0, PT, R30, R31, PT ;  /* 0x0000001f1e00720c */ /* 0x000fe20003f05270 */
[----:B------:R-:W-:Y:S02]  /*1020*/  IMAD.MOV.U32 R20, RZ, RZ, 0x0 ;  /* 0x00000000ff147424 */ /* 0x000fe400078e00ff */
[----:B------:R-:W-:-:S10]  /*1030*/  IMAD.MOV.U32 R21, RZ, RZ, -0x80000 ;  /* 0xfff80000ff157424 */ /* 0x000fd400078e00ff */
[----:B------:R-:W-:Y:S05]  /*1040*/  @!P0 BRA `(.L_x_10) ;  /* 0x0000000000348947 */ /* 0x000fea0003800000 */
[----:B------:R-:W-:Y:S02]  /*1050*/  ISETP.NE.AND P0, PT, R30, 0x7ff00000, PT ;  /* 0x7ff000001e00780c */ /* 0x000fe40003f05270 */
[----:B------:R-:W-:Y:S02]  /*1060*/  LOP3.LUT R21, R13, 0x80000000, R11, 0x48, !PT ;  /* 0x800000000d157812 */ /* 0x000fe400078e480b */
[----:B------:R-:W-:-:S13]  /*1070*/  ISETP.EQ.OR P0, PT, R31, RZ, !P0 ;  /* 0x000000ff1f00720c */ /* 0x000fda0004702670 */
[----:B------:R-:W-:Y:S02]  /*1080*/  @P0 LOP3.LUT R4, R21, 0x7ff00000, RZ, 0xfc, !PT ;  /* 0x7ff0000015040812 */ /* 0x000fe400078efcff */
[----:B------:R-:W-:Y:S01]  /*1090*/  @!P0 MOV R20, RZ ;  /* 0x000000ff00148202 */ /* 0x000fe20000000f00 */
[----:B------:R-:W-:Y:S02]  /*10a0*/  @P0 IMAD.MOV.U32 R20, RZ, RZ, RZ ;  /* 0x000000ffff140224 */ /* 0x000fe400078e00ff */
[----:B------:R-:W-:Y:S01]  /*10b0*/  @P0 IMAD.MOV.U32 R21, RZ, RZ, R4 ;  /* 0x000000ffff150224 */ /* 0x000fe200078e0004 */
[----:B------:R-:W-:Y:S06]  /*10c0*/  BRA `(.L_x_10) ;  /* 0x0000000000147947 */ /* 0x000fec0003800000 */
.L_x_12:
[----:B------:R-:W-:Y:S01]  /*10d0*/  LOP3.LUT R21, R11, 0x80000, RZ, 0xfc, !PT ;  /* 0x000800000b157812 */ /* 0x000fe200078efcff */
[----:B------:R-:W-:Y:S01]  /*10e0*/  IMAD.MOV.U32 R20, RZ, RZ, R10 ;  /* 0x000000ffff147224 */ /* 0x000fe200078e000a */
[----:B------:R-:W-:Y:S06]  /*10f0*/  BRA `(.L_x_10) ;  /* 0x0000000000087947 */ /* 0x000fec0003800000 */
.L_x_11:
[----:B------:R-:W-:Y:S01]  /*1100*/  LOP3.LUT R21, R13, 0x80000, RZ, 0xfc, !PT ;  /* 0x000800000d157812 */ /* 0x000fe200078efcff */
[----:B------:R-:W-:-:S07]  /*1110*/  IMAD.MOV.U32 R20, RZ, RZ, R12 ;  /* 0x000000ffff147224 */ /* 0x000fce00078e000c */
.L_x_10:
[----:B------:R-:W-:Y:S02]  /*1120*/  IMAD.MOV.U32 R8, RZ, RZ, R0 ;  /* 0x000000ffff087224 */ /* 0x000fe400078e0000 */
[----:B------:R-:W-:-:S04]  /*1130*/  IMAD.MOV.U32 R9, RZ, RZ, 0x0 ;  /* 0x00000000ff097424 */ /* 0x000fc800078e00ff */
[----:B------:R-:W-:Y:S05]  /*1140*/  RET.REL.NODEC R8 `(_Z13AverageFinderPiS_Pdiiiiiii) ;  /* 0xffffffec08ac7950 */ /* 0x000fea0003c3ffff */
.L_x_13:
[----:B------:R-:W-:-:S00]  /*1150*/  BRA `(.L_x_13) ;  /* 0xfffffffc00fc7947 */ /* 0x000fc0000383ffff */
[----:B------:R-:W-:-:S00]  /*1160*/  NOP ;  /* 0x0000000000007918 */ /* 0x000fc00000000000 */
        /* <DEDUP_REMOVED lines=9> */
.L_x_14:


//--------------------- .nv.global.init           --------------------------
	.section	.nv.global.init,"aw",@progbits
.nv.global.init:
	.type		$str,@object
	.size		$str,(.L_0 - $str)
$str:
        /*0000*/ 	.byte	0x74, 0x6f, 0x70, 0x6d, 0x6f, 0x73, 0x74, 0x3a, 0x25, 0x66, 0x2c, 0x20, 0x62, 0x6f, 0x74, 0x74
        /*0010*/ 	.byte	0x6f, 0x6d, 0x6d, 0x6f, 0x73, 0x74, 0x3a, 0x25, 0x66, 0x2c, 0x20, 0x6c, 0x65, 0x66, 0x74, 0x6d
        /*0020*/ 	.byte	0x6f, 0x73, 0x74, 0x3a, 0x25, 0x66, 0x2c, 0x20, 0x72, 0x69, 0x67, 0x68, 0x74, 0x6d, 0x6f, 0x73
        /*0030*/ 	.byte	0x74, 0x3a, 0x25, 0x66, 0x0a, 0x00
.L_0:


//--------------------- .nv.shared.reserved.0     --------------------------
	.section	.nv.shared.reserved.0,"aw",@nobits
	.weak		__nv_reservedSMEM_offset_0_alias
	.size		__nv_reservedSMEM_offset_0_alias, 0, 64
	.other		__nv_reservedSMEM_offset_0_alias,@"STO_CUDA_RESERVED_SHARED STV_DEFAULT"
__nv_reservedSMEM_offset_0_alias:
	.zero		0
	.zero		64


//--------------------- .nv.constant0._Z13AverageFinderPiS_Pdiiiiiii --------------------------
	.section	.nv.constant0._Z13AverageFinderPiS_Pdiiiiiii,"a",@progbits
	.sectionflags	@""
	.align	4
.nv.constant0._Z13AverageFinderPiS_Pdiiiiiii:
	.zero		948


//--------------------- SYMBOLS --------------------------

	.type		.nv.reservedSmem.offset0,@object
	.size		.nv.reservedSmem.offset0,0x4
	.type		vprintf,@function
